//
// Generated by NVIDIA NVVM Compiler
//
// Compiler Build ID: CL-36424714
// Cuda compilation tools, release 13.0, V13.0.88
// Based on NVVM 20.0.0
//

.version 9.0
.target sm_100
.address_size 64

	// .globl	_ZN3cub18CUB_300001_SM_10006detail11EmptyKernelIvEEvv
.global .align 1 .b8 _ZN41_INTERNAL_9266260a_4_k_cu_21cc9d34_1094004cuda3std3__45__cpo5beginE[1];
.global .align 1 .b8 _ZN41_INTERNAL_9266260a_4_k_cu_21cc9d34_1094004cuda3std3__45__cpo3endE[1];
.global .align 1 .b8 _ZN41_INTERNAL_9266260a_4_k_cu_21cc9d34_1094004cuda3std3__45__cpo6cbeginE[1];
.global .align 1 .b8 _ZN41_INTERNAL_9266260a_4_k_cu_21cc9d34_1094004cuda3std3__45__cpo4cendE[1];
.global .align 1 .b8 _ZN41_INTERNAL_9266260a_4_k_cu_21cc9d34_1094004cuda3std3__45__cpo6rbeginE[1];
.global .align 1 .b8 _ZN41_INTERNAL_9266260a_4_k_cu_21cc9d34_1094004cuda3std3__45__cpo4rendE[1];
.global .align 1 .b8 _ZN41_INTERNAL_9266260a_4_k_cu_21cc9d34_1094004cuda3std3__45__cpo7crbeginE[1];
.global .align 1 .b8 _ZN41_INTERNAL_9266260a_4_k_cu_21cc9d34_1094004cuda3std3__45__cpo5crendE[1];
.global .align 1 .b8 _ZN41_INTERNAL_9266260a_4_k_cu_21cc9d34_1094004cuda3std3__443_GLOBAL__N__9266260a_4_k_cu_21cc9d34_1094006ignoreE[1];
.global .align 1 .b8 _ZN41_INTERNAL_9266260a_4_k_cu_21cc9d34_1094004cuda3std3__419piecewise_constructE[1];
.global .align 1 .b8 _ZN41_INTERNAL_9266260a_4_k_cu_21cc9d34_1094004cuda3std3__48in_placeE[1];
.global .align 1 .b8 _ZN41_INTERNAL_9266260a_4_k_cu_21cc9d34_1094004cuda3std3__420unreachable_sentinelE[1];
.global .align 1 .b8 _ZN41_INTERNAL_9266260a_4_k_cu_21cc9d34_1094004cuda3std3__47nulloptE[1];
.global .align 1 .b8 _ZN41_INTERNAL_9266260a_4_k_cu_21cc9d34_1094004cuda3std3__48unexpectE[1];
.global .align 1 .b8 _ZN41_INTERNAL_9266260a_4_k_cu_21cc9d34_1094004cuda3std6ranges3__45__cpo4swapE[1];
.global .align 1 .b8 _ZN41_INTERNAL_9266260a_4_k_cu_21cc9d34_1094004cuda3std6ranges3__45__cpo9iter_moveE[1];
.global .align 1 .b8 _ZN41_INTERNAL_9266260a_4_k_cu_21cc9d34_1094004cuda3std6ranges3__45__cpo5beginE[1];
.global .align 1 .b8 _ZN41_INTERNAL_9266260a_4_k_cu_21cc9d34_1094004cuda3std6ranges3__45__cpo3endE[1];
.global .align 1 .b8 _ZN41_INTERNAL_9266260a_4_k_cu_21cc9d34_1094004cuda3std6ranges3__45__cpo6cbeginE[1];
.global .align 1 .b8 _ZN41_INTERNAL_9266260a_4_k_cu_21cc9d34_1094004cuda3std6ranges3__45__cpo4cendE[1];
.global .align 1 .b8 _ZN41_INTERNAL_9266260a_4_k_cu_21cc9d34_1094004cuda3std6ranges3__45__cpo7advanceE[1];
.global .align 1 .b8 _ZN41_INTERNAL_9266260a_4_k_cu_21cc9d34_1094004cuda3std6ranges3__45__cpo9iter_swapE[1];
.global .align 1 .b8 _ZN41_INTERNAL_9266260a_4_k_cu_21cc9d34_1094004cuda3std6ranges3__45__cpo4nextE[1];
.global .align 1 .b8 _ZN41_INTERNAL_9266260a_4_k_cu_21cc9d34_1094004cuda3std6ranges3__45__cpo4prevE[1];
.global .align 1 .b8 _ZN41_INTERNAL_9266260a_4_k_cu_21cc9d34_1094004cuda3std6ranges3__45__cpo4dataE[1];
.global .align 1 .b8 _ZN41_INTERNAL_9266260a_4_k_cu_21cc9d34_1094004cuda3std6ranges3__45__cpo5cdataE[1];
.global .align 1 .b8 _ZN41_INTERNAL_9266260a_4_k_cu_21cc9d34_1094004cuda3std6ranges3__45__cpo4sizeE[1];
.global .align 1 .b8 _ZN41_INTERNAL_9266260a_4_k_cu_21cc9d34_1094004cuda3std6ranges3__45__cpo5ssizeE[1];
.global .align 1 .b8 _ZN41_INTERNAL_9266260a_4_k_cu_21cc9d34_1094004cuda3std6ranges3__45__cpo8distanceE[1];
.global .align 1 .b8 _ZN41_INTERNAL_9266260a_4_k_cu_21cc9d34_1094006thrust24THRUST_300001_SM_1000_NS6system6detail10sequential3seqE[1];
.global .align 1 .b8 _ZN41_INTERNAL_9266260a_4_k_cu_21cc9d34_1094006thrust24THRUST_300001_SM_1000_NS12placeholders2_1E[1];
.global .align 1 .b8 _ZN41_INTERNAL_9266260a_4_k_cu_21cc9d34_1094006thrust24THRUST_300001_SM_1000_NS12placeholders2_2E[1];
.global .align 1 .b8 _ZN41_INTERNAL_9266260a_4_k_cu_21cc9d34_1094006thrust24THRUST_300001_SM_1000_NS12placeholders2_3E[1];
.global .align 1 .b8 _ZN41_INTERNAL_9266260a_4_k_cu_21cc9d34_1094006thrust24THRUST_300001_SM_1000_NS12placeholders2_4E[1];
.global .align 1 .b8 _ZN41_INTERNAL_9266260a_4_k_cu_21cc9d34_1094006thrust24THRUST_300001_SM_1000_NS12placeholders2_5E[1];
.global .align 1 .b8 _ZN41_INTERNAL_9266260a_4_k_cu_21cc9d34_1094006thrust24THRUST_300001_SM_1000_NS12placeholders2_6E[1];
.global .align 1 .b8 _ZN41_INTERNAL_9266260a_4_k_cu_21cc9d34_1094006thrust24THRUST_300001_SM_1000_NS12placeholders2_7E[1];
.global .align 1 .b8 _ZN41_INTERNAL_9266260a_4_k_cu_21cc9d34_1094006thrust24THRUST_300001_SM_1000_NS12placeholders2_8E[1];
.global .align 1 .b8 _ZN41_INTERNAL_9266260a_4_k_cu_21cc9d34_1094006thrust24THRUST_300001_SM_1000_NS12placeholders2_9E[1];
.global .align 1 .b8 _ZN41_INTERNAL_9266260a_4_k_cu_21cc9d34_1094006thrust24THRUST_300001_SM_1000_NS12placeholders3_10E[1];

.visible .entry _ZN3cub18CUB_300001_SM_10006detail11EmptyKernelIvEEvv()
{


	ret;

}


// ===== COMPILED SASS (sm_100) =====

	.target	sm_100

	.elftype	@"ET_EXEC"


//--------------------- .note.nv.tkinfo           --------------------------
	.section	.note.nv.tkinfo,"",@"SHT_NOTE"
	.sectionflags	@"SHF_NOTE_NV_TKINFO"
	.tkinfo
        /*0018*/ 	.word	0x00000002
        /*0030*/ 	.string	""
        /*0030*/ 	.string	"ptxas"
        /*0030*/ 	.string	"Cuda compilation tools, release 13.0, V13.0.88"
        /*0030*/ 	.string	"Build cuda_13.0.r13.0/compiler.36424714_0"
        /*0030*/ 	.string	"-arch sm_100 -m 64 "



//--------------------- .note.nv.cuinfo           --------------------------
	.section	.note.nv.cuinfo,"",@"SHT_NOTE"
	.sectionflags	@"SHF_NOTE_NV_CUINFO"
        /*0018*/ 	.short	0x0002
        /*001a*/ 	.short	0x0064
        /*001c*/ 	.short	0x0082
	.zero		2


//--------------------- .nv.info                  --------------------------
	.section	.nv.info,"",@"SHT_CUDA_INFO"
	.align	4


	//----- nvinfo : EIATTR_REGCOUNT
	.align		4
        /*0000*/ 	.byte	0x04, 0x2f
        /*0002*/ 	.short	(.L_41 - .L_40)
	.align		4
.L_40:
        /*0004*/ 	.word	index@(_ZN3cub18CUB_300001_SM_10006detail11EmptyKernelIvEEvv)
        /*0008*/ 	.word	0x00000004


	//----- nvinfo : EIATTR_FRAME_SIZE
	.align		4
.L_41:
        /*000c*/ 	.byte	0x04, 0x11
        /*000e*/ 	.short	(.L_43 - .L_42)
	.align		4
.L_42:
        /*0010*/ 	.word	index@(_ZN3cub18CUB_300001_SM_10006detail11EmptyKernelIvEEvv)
        /*0014*/ 	.word	0x00000000


	//----- nvinfo : EIATTR_MIN_STACK_SIZE
	.align		4
.L_43:
        /*0018*/ 	.byte	0x04, 0x12
        /*001a*/ 	.short	(.L_45 - .L_44)
	.align		4
.L_44:
        /*001c*/ 	.word	index@(_ZN3cub18CUB_300001_SM_10006detail11EmptyKernelIvEEvv)
        /*0020*/ 	.word	0x00000000
.L_45:


//--------------------- .nv.compat                --------------------------
	.section	.nv.compat,"",@"SHT_CUDA_COMPAT_INFO"
	.align	4
        /*0000*/ 	.byte	0x02, 0x09, 0x00, 0x00, 0x02, 0x02, 0x01, 0x00, 0x02, 0x05, 0x05, 0x00, 0x03, 0x07, 0x01, 0x01
        /*0010*/ 	.byte	0x02, 0x03, 0x00, 0x00, 0x02, 0x06, 0x01, 0x00, 0x04, 0x0b, 0x08, 0x00, 0x09, 0x00, 0x00, 0x00
        /*0020*/ 	.byte	0x00, 0x00, 0x00, 0x00


//--------------------- .nv.info._ZN3cub18CUB_300001_SM_10006detail11EmptyKernelIvEEvv --------------------------
	.section	.nv.info._ZN3cub18CUB_300001_SM_10006detail11EmptyKernelIvEEvv,"",@"SHT_CUDA_INFO"
	.sectionflags	@""
	.align	4


	//----- nvinfo : EIATTR_CUDA_API_VERSION
	.align		4
        /*0000*/ 	.byte	0x04, 0x37
        /*0002*/ 	.short	(.L_47 - .L_46)
.L_46:
        /*0004*/ 	.word	0x00000082


	//----- nvinfo : EIATTR_SPARSE_MMA_MASK
	.align		4
.L_47:
        /*0008*/ 	.byte	0x03, 0x50
        /*000a*/ 	.short	0x0000


	//----- nvinfo : EIATTR_MAXREG_COUNT
	.align		4
        /*000c*/ 	.byte	0x03, 0x1b
        /*000e*/ 	.short	0x00ff


	//----- nvinfo : EIATTR_MERCURY_ISA_VERSION
	.align		4
        /*0010*/ 	.byte	0x03, 0x5f
        /*0012*/ 	.short	0x0101


	//----- nvinfo : EIATTR_VRC_CTA_INIT_COUNT
	.align		4
        /*0014*/ 	.byte	0x02, 0x4a
	.zero		1
	.zero		1


	//----- nvinfo : EIATTR_EXIT_INSTR_OFFSETS
	.align		4
        /*0018*/ 	.byte	0x04, 0x1c
        /*001a*/ 	.short	(.L_49 - .L_48)


	//   ....[0]....
.L_48:
        /*001c*/ 	.word	0x00000010


	//----- nvinfo : EIATTR_SW_WAR
	.align		4
.L_49:
        /*0020*/ 	.byte	0x04, 0x36
        /*0022*/ 	.short	(.L_51 - .L_50)
.L_50:
        /*0024*/ 	.word	0x00000008
.L_51:


//--------------------- .nv.callgraph             --------------------------
	.section	.nv.callgraph,"",@"SHT_CUDA_CALLGRAPH"
	.align	4
	.sectionentsize	8
	.align		4
        /*0000*/ 	.word	0x00000000
	.align		4
        /*0004*/ 	.word	0xffffffff
	.align		4
        /*0008*/ 	.word	0x00000000
	.align		4
        /*000c*/ 	.word	0xfffffffe
	.align		4
        /*0010*/ 	.word	0x00000000
	.align		4
        /*0014*/ 	.word	0xfffffffd
	.align		4
        /*0018*/ 	.word	0x00000000
	.align		4
        /*001c*/ 	.word	0xfffffffc


//--------------------- .nv.constant4             --------------------------
	.section	.nv.constant4,"a",@progbits
	.align	8
	.align		8
.nv.constant4:
        /*0000*/ 	.dword	_ZN41_INTERNAL_9266260a_4_k_cu_21cc9d34_1096834cuda3std3__45__cpo5beginE
	.align		8
        /*0008*/ 	.dword	_ZN41_INTERNAL_9266260a_4_k_cu_21cc9d34_1096834cuda3std3__45__cpo3endE
	.align		8
        /*0010*/ 	.dword	_ZN41_INTERNAL_9266260a_4_k_cu_21cc9d34_1096834cuda3std3__45__cpo6cbeginE
	.align		8
        /*0018*/ 	.dword	_ZN41_INTERNAL_9266260a_4_k_cu_21cc9d34_1096834cuda3std3__45__cpo4cendE
	.align		8
        /*0020*/ 	.dword	_ZN41_INTERNAL_9266260a_4_k_cu_21cc9d34_1096834cuda3std3__45__cpo6rbeginE
	.align		8
        /*0028*/ 	.dword	_ZN41_INTERNAL_9266260a_4_k_cu_21cc9d34_1096834cuda3std3__45__cpo4rendE
	.align		8
        /*0030*/ 	.dword	_ZN41_INTERNAL_9266260a_4_k_cu_21cc9d34_1096834cuda3std3__45__cpo7crbeginE
	.align		8
        /*0038*/ 	.dword	_ZN41_INTERNAL_9266260a_4_k_cu_21cc9d34_1096834cuda3std3__45__cpo5crendE
	.align		8
        /*0040*/ 	.dword	_ZN41_INTERNAL_9266260a_4_k_cu_21cc9d34_1096834cuda3std3__443_GLOBAL__N__9266260a_4_k_cu_21cc9d34_1096836ignoreE
	.align		8
        /*0048*/ 	.dword	_ZN41_INTERNAL_9266260a_4_k_cu_21cc9d34_1096834cuda3std3__419piecewise_constructE
	.align		8
        /*0050*/ 	.dword	_ZN41_INTERNAL_9266260a_4_k_cu_21cc9d34_1096834cuda3std3__48in_placeE
	.align		8
        /*0058*/ 	.dword	_ZN41_INTERNAL_9266260a_4_k_cu_21cc9d34_1096834cuda3std3__420unreachable_sentinelE
	.align		8
        /*0060*/ 	.dword	_ZN41_INTERNAL_9266260a_4_k_cu_21cc9d34_1096834cuda3std3__47nulloptE
	.align		8
        /*0068*/ 	.dword	_ZN41_INTERNAL_9266260a_4_k_cu_21cc9d34_1096834cuda3std3__48unexpectE
	.align		8
        /*0070*/ 	.dword	_ZN41_INTERNAL_9266260a_4_k_cu_21cc9d34_1096834cuda3std6ranges3__45__cpo4swapE
	.align		8
        /*0078*/ 	.dword	_ZN41_INTERNAL_9266260a_4_k_cu_21cc9d34_1096834cuda3std6ranges3__45__cpo9iter_moveE
	.align		8
        /*0080*/ 	.dword	_ZN41_INTERNAL_9266260a_4_k_cu_21cc9d34_1096834cuda3std6ranges3__45__cpo5beginE
	.align		8
        /*0088*/ 	.dword	_ZN41_INTERNAL_9266260a_4_k_cu_21cc9d34_1096834cuda3std6ranges3__45__cpo3endE
	.align		8
        /*0090*/ 	.dword	_ZN41_INTERNAL_9266260a_4_k_cu_21cc9d34_1096834cuda3std6ranges3__45__cpo6cbeginE
	.align		8
        /*0098*/ 	.dword	_ZN41_INTERNAL_9266260a_4_k_cu_21cc9d34_1096834cuda3std6ranges3__45__cpo4cendE
	.align		8
        /*00a0*/ 	.dword	_ZN41_INTERNAL_9266260a_4_k_cu_21cc9d34_1096834cuda3std6ranges3__45__cpo7advanceE
	.align		8
        /*00a8*/ 	.dword	_ZN41_INTERNAL_9266260a_4_k_cu_21cc9d34_1096834cuda3std6ranges3__45__cpo9iter_swapE
	.align		8
        /*00b0*/ 	.dword	_ZN41_INTERNAL_9266260a_4_k_cu_21cc9d34_1096834cuda3std6ranges3__45__cpo4nextE
	.align		8
        /*00b8*/ 	.dword	_ZN41_INTERNAL_9266260a_4_k_cu_21cc9d34_1096834cuda3std6ranges3__45__cpo4prevE
	.align		8
        /*00c0*/ 	.dword	_ZN41_INTERNAL_9266260a_4_k_cu_21cc9d34_1096834cuda3std6ranges3__45__cpo4dataE
	.align		8
        /*00c8*/ 	.dword	_ZN41_INTERNAL_9266260a_4_k_cu_21cc9d34_1096834cuda3std6ranges3__45__cpo5cdataE
	.align		8
        /*00d0*/ 	.dword	_ZN41_INTERNAL_9266260a_4_k_cu_21cc9d34_1096834cuda3std6ranges3__45__cpo4sizeE
	.align		8
        /*00d8*/ 	.dword	_ZN41_INTERNAL_9266260a_4_k_cu_21cc9d34_1096834cuda3std6ranges3__45__cpo5ssizeE
	.align		8
        /*00e0*/ 	.dword	_ZN41_INTERNAL_9266260a_4_k_cu_21cc9d34_1096834cuda3std6ranges3__45__cpo8distanceE
	.align		8
        /*00e8*/ 	.dword	_ZN41_INTERNAL_9266260a_4_k_cu_21cc9d34_1096836thrust24THRUST_300001_SM_1000_NS6system6detail10sequential3seqE
	.align		8
        /*00f0*/ 	.dword	_ZN41_INTERNAL_9266260a_4_k_cu_21cc9d34_1096836thrust24THRUST_300001_SM_1000_NS12placeholders2_1E
	.align		8
        /*00f8*/ 	.dword	_ZN41_INTERNAL_9266260a_4_k_cu_21cc9d34_1096836thrust24THRUST_300001_SM_1000_NS12placeholders2_2E
	.align		8
        /*0100*/ 	.dword	_ZN41_INTERNAL_9266260a_4_k_cu_21cc9d34_1096836thrust24THRUST_300001_SM_1000_NS12placeholders2_3E
	.align		8
        /*0108*/ 	.dword	_ZN41_INTERNAL_9266260a_4_k_cu_21cc9d34_1096836thrust24THRUST_300001_SM_1000_NS12placeholders2_4E
	.align		8
        /*0110*/ 	.dword	_ZN41_INTERNAL_9266260a_4_k_cu_21cc9d34_1096836thrust24THRUST_300001_SM_1000_NS12placeholders2_5E
	.align		8
        /*0118*/ 	.dword	_ZN41_INTERNAL_9266260a_4_k_cu_21cc9d34_1096836thrust24THRUST_300001_SM_1000_NS12placeholders2_6E
	.align		8
        /*0120*/ 	.dword	_ZN41_INTERNAL_9266260a_4_k_cu_21cc9d34_1096836thrust24THRUST_300001_SM_1000_NS12placeholders2_7E
	.align		8
        /*0128*/ 	.dword	_ZN41_INTERNAL_9266260a_4_k_cu_21cc9d34_1096836thrust24THRUST_300001_SM_1000_NS12placeholders2_8E
	.align		8
        /*0130*/ 	.dword	_ZN41_INTERNAL_9266260a_4_k_cu_21cc9d34_1096836thrust24THRUST_300001_SM_1000_NS12placeholders2_9E
	.align		8
        /*0138*/ 	.dword	_ZN41_INTERNAL_9266260a_4_k_cu_21cc9d34_1096836thrust24THRUST_300001_SM_1000_NS12placeholders3_10E


//--------------------- .text._ZN3cub18CUB_300001_SM_10006detail11EmptyKernelIvEEvv --------------------------
	.section	.text._ZN3cub18CUB_300001_SM_10006detail11EmptyKernelIvEEvv,"ax",@progbits
	.align	128
        .global         _ZN3cub18CUB_300001_SM_10006detail11EmptyKernelIvEEvv
        .type           _ZN3cub18CUB_300001_SM_10006detail11EmptyKernelIvEEvv,@function
        .size           _ZN3cub18CUB_300001_SM_10006detail11EmptyKernelIvEEvv,(.L_x_1 - _ZN3cub18CUB_300001_SM_10006detail11EmptyKernelIvEEvv)
        .other          _ZN3cub18CUB_300001_SM_10006detail11EmptyKernelIvEEvv,@"STO_CUDA_ENTRY STV_DEFAULT"
_ZN3cub18CUB_300001_SM_10006detail11EmptyKernelIvEEvv:
.text._ZN3cub18CUB_300001_SM_10006detail11EmptyKernelIvEEvv:
[----:B------:R-:W-:Y:S01]  /*0000*/  LDC R1, c[0x0][0x37c] ;  /* 0x0000df00ff017b82 */ /* 0x000fe20000000800 */
[----:B------:R-:W-:Y:S05]  /*0010*/  EXIT ;  /* 0x000000000000794d */ /* 0x000fea0003800000 */
.L_x_0:
[----:B------:R-:W-:-:S00]  /*0020*/  BRA `(.L_x_0) ;  /* 0xfffffffc00fc7947 */ /* 0x000fc0000383ffff */
[----:B------:R-:W-:-:S00]  /*0030*/  NOP ;  /* 0x0000000000007918 */ /* 0x000fc00000000000 */
        /* <DEDUP_REMOVED lines=12> */
.L_x_1:


//--------------------- .nv.shared.reserved.0     --------------------------
	.section	.nv.shared.reserved.0,"aw",@nobits
	.weak		__nv_reservedSMEM_offset_0_alias
	.size		__nv_reservedSMEM_offset_0_alias, 0, 64
	.other		__nv_reservedSMEM_offset_0_alias,@"STO_CUDA_RESERVED_SHARED STV_DEFAULT"
__nv_reservedSMEM_offset_0_alias:
	.zero		0
	.zero		64


//--------------------- .nv.global                --------------------------
	.section	.nv.global,"aw",@nobits
.nv.global:
	.type		_ZN41_INTERNAL_9266260a_4_k_cu_21cc9d34_1096836thrust24THRUST_300001_SM_1000_NS12placeholders2_5E,@object
	.size		_ZN41_INTERNAL_9266260a_4_k_cu_21cc9d34_1096836thrust24THRUST_300001_SM_1000_NS12placeholders2_5E,(_ZN41_INTERNAL_9266260a_4_k_cu_21cc9d34_1096834cuda3std3__45__cpo6cbeginE - _ZN41_INTERNAL_9266260a_4_k_cu_21cc9d34_1096836thrust24THRUST_300001_SM_1000_NS12placeholders2_5E)
_ZN41_INTERNAL_9266260a_4_k_cu_21cc9d34_1096836thrust24THRUST_300001_SM_1000_NS12placeholders2_5E:
	.zero		1
	.type		_ZN41_INTERNAL_9266260a_4_k_cu_21cc9d34_1096834cuda3std3__45__cpo6cbeginE,@object
	.size		_ZN41_INTERNAL_9266260a_4_k_cu_21cc9d34_1096834cuda3std3__45__cpo6cbeginE,(_ZN41_INTERNAL_9266260a_4_k_cu_21cc9d34_1096834cuda3std6ranges3__45__cpo6cbeginE - _ZN41_INTERNAL_9266260a_4_k_cu_21cc9d34_1096834cuda3std3__45__cpo6cbeginE)
_ZN41_INTERNAL_9266260a_4_k_cu_21cc9d34_1096834cuda3std3__45__cpo6cbeginE:
	.zero		1
	.type		_ZN41_INTERNAL_9266260a_4_k_cu_21cc9d34_1096834cuda3std6ranges3__45__cpo6cbeginE,@object
	.size		_ZN41_INTERNAL_9266260a_4_k_cu_21cc9d34_1096834cuda3std6ranges3__45__cpo6cbeginE,(_ZN41_INTERNAL_9266260a_4_k_cu_21cc9d34_1096834cuda3std3__48in_placeE - _ZN41_INTERNAL_9266260a_4_k_cu_21cc9d34_1096834cuda3std6ranges3__45__cpo6cbeginE)
_ZN41_INTERNAL_9266260a_4_k_cu_21cc9d34_1096834cuda3std6ranges3__45__cpo6cbeginE:
	.zero		1
	.type		_ZN41_INTERNAL_9266260a_4_k_cu_21cc9d34_1096834cuda3std3__48in_placeE,@object
	.size		_ZN41_INTERNAL_9266260a_4_k_cu_21cc9d34_1096834cuda3std3__48in_placeE,(_ZN41_INTERNAL_9266260a_4_k_cu_21cc9d34_1096834cuda3std6ranges3__45__cpo4sizeE - _ZN41_INTERNAL_9266260a_4_k_cu_21cc9d34_1096834cuda3std3__48in_placeE)
_ZN41_INTERNAL_9266260a_4_k_cu_21cc9d34_1096834cuda3std3__48in_placeE:
	.zero		1
	.type		_ZN41_INTERNAL_9266260a_4_k_cu_21cc9d34_1096834cuda3std6ranges3__45__cpo4sizeE,@object
	.size		_ZN41_INTERNAL_9266260a_4_k_cu_21cc9d34_1096834cuda3std6ranges3__45__cpo4sizeE,(_ZN41_INTERNAL_9266260a_4_k_cu_21cc9d34_1096836thrust24THRUST_300001_SM_1000_NS12placeholders2_9E - _ZN41_INTERNAL_9266260a_4_k_cu_21cc9d34_1096834cuda3std6ranges3__45__cpo4sizeE)
_ZN41_INTERNAL_9266260a_4_k_cu_21cc9d34_1096834cuda3std6ranges3__45__cpo4sizeE:
	.zero		1
	.type		_ZN41_INTERNAL_9266260a_4_k_cu_21cc9d34_1096836thrust24THRUST_300001_SM_1000_NS12placeholders2_9E,@object
	.size		_ZN41_INTERNAL_9266260a_4_k_cu_21cc9d34_1096836thrust24THRUST_300001_SM_1000_NS12placeholders2_9E,(_ZN41_INTERNAL_9266260a_4_k_cu_21cc9d34_1096834cuda3std3__45__cpo7crbeginE - _ZN41_INTERNAL_9266260a_4_k_cu_21cc9d34_1096836thrust24THRUST_300001_SM_1000_NS12placeholders2_9E)
_ZN41_INTERNAL_9266260a_4_k_cu_21cc9d34_1096836thrust24THRUST_300001_SM_1000_NS12placeholders2_9E:
	.zero		1
	.type		_ZN41_INTERNAL_9266260a_4_k_cu_21cc9d34_1096834cuda3std3__45__cpo7crbeginE,@object
	.size		_ZN41_INTERNAL_9266260a_4_k_cu_21cc9d34_1096834cuda3std3__45__cpo7crbeginE,(_ZN41_INTERNAL_9266260a_4_k_cu_21cc9d34_1096834cuda3std6ranges3__45__cpo4nextE - _ZN41_INTERNAL_9266260a_4_k_cu_21cc9d34_1096834cuda3std3__45__cpo7crbeginE)
_ZN41_INTERNAL_9266260a_4_k_cu_21cc9d34_1096834cuda3std3__45__cpo7crbeginE:
	.zero		1
	.type		_ZN41_INTERNAL_9266260a_4_k_cu_21cc9d34_1096834cuda3std6ranges3__45__cpo4nextE,@object
	.size		_ZN41_INTERNAL_9266260a_4_k_cu_21cc9d34_1096834cuda3std6ranges3__45__cpo4nextE,(_ZN41_INTERNAL_9266260a_4_k_cu_21cc9d34_1096834cuda3std6ranges3__45__cpo4swapE - _ZN41_INTERNAL_9266260a_4_k_cu_21cc9d34_1096834cuda3std6ranges3__45__cpo4nextE)
_ZN41_INTERNAL_9266260a_4_k_cu_21cc9d34_1096834cuda3std6ranges3__45__cpo4nextE:
	.zero		1
	.type		_ZN41_INTERNAL_9266260a_4_k_cu_21cc9d34_1096834cuda3std6ranges3__45__cpo4swapE,@object
	.size		_ZN41_INTERNAL_9266260a_4_k_cu_21cc9d34_1096834cuda3std6ranges3__45__cpo4swapE,(_ZN41_INTERNAL_9266260a_4_k_cu_21cc9d34_1096836thrust24THRUST_300001_SM_1000_NS12placeholders2_1E - _ZN41_INTERNAL_9266260a_4_k_cu_21cc9d34_1096834cuda3std6ranges3__45__cpo4swapE)
_ZN41_INTERNAL_9266260a_4_k_cu_21cc9d34_1096834cuda3std6ranges3__45__cpo4swapE:
	.zero		1
	.type		_ZN41_INTERNAL_9266260a_4_k_cu_21cc9d34_1096836thrust24THRUST_300001_SM_1000_NS12placeholders2_1E,@object
	.size		_ZN41_INTERNAL_9266260a_4_k_cu_21cc9d34_1096836thrust24THRUST_300001_SM_1000_NS12placeholders2_1E,(_ZN41_INTERNAL_9266260a_4_k_cu_21cc9d34_1096836thrust24THRUST_300001_SM_1000_NS12placeholders2_3E - _ZN41_INTERNAL_9266260a_4_k_cu_21cc9d34_1096836thrust24THRUST_300001_SM_1000_NS12placeholders2_1E)
_ZN41_INTERNAL_9266260a_4_k_cu_21cc9d34_1096836thrust24THRUST_300001_SM_1000_NS12placeholders2_1E:
	.zero		1
	.type		_ZN41_INTERNAL_9266260a_4_k_cu_21cc9d34_1096836thrust24THRUST_300001_SM_1000_NS12placeholders2_3E,@object
	.size		_ZN41_INTERNAL_9266260a_4_k_cu_21cc9d34_1096836thrust24THRUST_300001_SM_1000_NS12placeholders2_3E,(_ZN41_INTERNAL_9266260a_4_k_cu_21cc9d34_1096834cuda3std3__45__cpo5beginE - _ZN41_INTERNAL_9266260a_4_k_cu_21cc9d34_1096836thrust24THRUST_300001_SM_1000_NS12placeholders2_3E)
_ZN41_INTERNAL_9266260a_4_k_cu_21cc9d34_1096836thrust24THRUST_300001_SM_1000_NS12placeholders2_3E:
	.zero		1
	.type		_ZN41_INTERNAL_9266260a_4_k_cu_21cc9d34_1096834cuda3std3__45__cpo5beginE,@object
	.size		_ZN41_INTERNAL_9266260a_4_k_cu_21cc9d34_1096834cuda3std3__45__cpo5beginE,(_ZN41_INTERNAL_9266260a_4_k_cu_21cc9d34_1096834cuda3std6ranges3__45__cpo5beginE - _ZN41_INTERNAL_9266260a_4_k_cu_21cc9d34_1096834cuda3std3__45__cpo5beginE)
_ZN41_INTERNAL_9266260a_4_k_cu_21cc9d34_1096834cuda3std3__45__cpo5beginE:
	.zero		1
	.type		_ZN41_INTERNAL_9266260a_4_k_cu_21cc9d34_1096834cuda3std6ranges3__45__cpo5beginE,@object
	.size		_ZN41_INTERNAL_9266260a_4_k_cu_21cc9d34_1096834cuda3std6ranges3__45__cpo5beginE,(_ZN41_INTERNAL_9266260a_4_k_cu_21cc9d34_1096834cuda3std3__443_GLOBAL__N__9266260a_4_k_cu_21cc9d34_1096836ignoreE - _ZN41_INTERNAL_9266260a_4_k_cu_21cc9d34_1096834cuda3std6ranges3__45__cpo5beginE)
_ZN41_INTERNAL_9266260a_4_k_cu_21cc9d34_1096834cuda3std6ranges3__45__cpo5beginE:
	.zero		1
	.type		_ZN41_INTERNAL_9266260a_4_k_cu_21cc9d34_1096834cuda3std3__443_GLOBAL__N__9266260a_4_k_cu_21cc9d34_1096836ignoreE,@object
	.size		_ZN41_INTERNAL_9266260a_4_k_cu_21cc9d34_1096834cuda3std3__443_GLOBAL__N__9266260a_4_k_cu_21cc9d34_1096836ignoreE,(_ZN41_INTERNAL_9266260a_4_k_cu_21cc9d34_1096834cuda3std6ranges3__45__cpo4dataE - _ZN41_INTERNAL_9266260a_4_k_cu_21cc9d34_1096834cuda3std3__443_GLOBAL__N__9266260a_4_k_cu_21cc9d34_1096836ignoreE)
_ZN41_INTERNAL_9266260a_4_k_cu_21cc9d34_1096834cuda3std3__443_GLOBAL__N__9266260a_4_k_cu_21cc9d34_1096836ignoreE:
	.zero		1
	.type		_ZN41_INTERNAL_9266260a_4_k_cu_21cc9d34_1096834cuda3std6ranges3__45__cpo4dataE,@object
	.size		_ZN41_INTERNAL_9266260a_4_k_cu_21cc9d34_1096834cuda3std6ranges3__45__cpo4dataE,(_ZN41_INTERNAL_9266260a_4_k_cu_21cc9d34_1096836thrust24THRUST_300001_SM_1000_NS12placeholders2_7E - _ZN41_INTERNAL_9266260a_4_k_cu_21cc9d34_1096834cuda3std6ranges3__45__cpo4dataE)
_ZN41_INTERNAL_9266260a_4_k_cu_21cc9d34_1096834cuda3std6ranges3__45__cpo4dataE:
	.zero		1
	.type		_ZN41_INTERNAL_9266260a_4_k_cu_21cc9d34_1096836thrust24THRUST_300001_SM_1000_NS12placeholders2_7E,@object
	.size		_ZN41_INTERNAL_9266260a_4_k_cu_21cc9d34_1096836thrust24THRUST_300001_SM_1000_NS12placeholders2_7E,(_ZN41_INTERNAL_9266260a_4_k_cu_21cc9d34_1096834cuda3std3__45__cpo6rbeginE - _ZN41_INTERNAL_9266260a_4_k_cu_21cc9d34_1096836thrust24THRUST_300001_SM_1000_NS12placeholders2_7E)
_ZN41_INTERNAL_9266260a_4_k_cu_21cc9d34_1096836thrust24THRUST_300001_SM_1000_NS12placeholders2_7E:
	.zero		1
	.type		_ZN41_INTERNAL_9266260a_4_k_cu_21cc9d34_1096834cuda3std3__45__cpo6rbeginE,@object
	.size		_ZN41_INTERNAL_9266260a_4_k_cu_21cc9d34_1096834cuda3std3__45__cpo6rbeginE,(_ZN41_INTERNAL_9266260a_4_k_cu_21cc9d34_1096834cuda3std6ranges3__45__cpo7advanceE - _ZN41_INTERNAL_9266260a_4_k_cu_21cc9d34_1096834cuda3std3__45__cpo6rbeginE)
_ZN41_INTERNAL_9266260a_4_k_cu_21cc9d34_1096834cuda3std3__45__cpo6rbeginE:
	.zero		1
	.type		_ZN41_INTERNAL_9266260a_4_k_cu_21cc9d34_1096834cuda3std6ranges3__45__cpo7advanceE,@object
	.size		_ZN41_INTERNAL_9266260a_4_k_cu_21cc9d34_1096834cuda3std6ranges3__45__cpo7advanceE,(_ZN41_INTERNAL_9266260a_4_k_cu_21cc9d34_1096834cuda3std3__47nulloptE - _ZN41_INTERNAL_9266260a_4_k_cu_21cc9d34_1096834cuda3std6ranges3__45__cpo7advanceE)
_ZN41_INTERNAL_9266260a_4_k_cu_21cc9d34_1096834cuda3std6ranges3__45__cpo7advanceE:
	.zero		1
	.type		_ZN41_INTERNAL_9266260a_4_k_cu_21cc9d34_1096834cuda3std3__47nulloptE,@object
	.size		_ZN41_INTERNAL_9266260a_4_k_cu_21cc9d34_1096834cuda3std3__47nulloptE,(_ZN41_INTERNAL_9266260a_4_k_cu_21cc9d34_1096834cuda3std6ranges3__45__cpo8distanceE - _ZN41_INTERNAL_9266260a_4_k_cu_21cc9d34_1096834cuda3std3__47nulloptE)
_ZN41_INTERNAL_9266260a_4_k_cu_21cc9d34_1096834cuda3std3__47nulloptE:
	.zero		1
	.type		_ZN41_INTERNAL_9266260a_4_k_cu_21cc9d34_1096834cuda3std6ranges3__45__cpo8distanceE,@object
	.size		_ZN41_INTERNAL_9266260a_4_k_cu_21cc9d34_1096834cuda3std6ranges3__45__cpo8distanceE,(_ZN41_INTERNAL_9266260a_4_k_cu_21cc9d34_1096836thrust24THRUST_300001_SM_1000_NS12placeholders2_6E - _ZN41_INTERNAL_9266260a_4_k_cu_21cc9d34_1096834cuda3std6ranges3__45__cpo8distanceE)
_ZN41_INTERNAL_9266260a_4_k_cu_21cc9d34_1096834cuda3std6ranges3__45__cpo8distanceE:
	.zero		1
	.type		_ZN41_INTERNAL_9266260a_4_k_cu_21cc9d34_1096836thrust24THRUST_300001_SM_1000_NS12placeholders2_6E,@object
	.size		_ZN41_INTERNAL_9266260a_4_k_cu_21cc9d34_1096836thrust24THRUST_300001_SM_1000_NS12placeholders2_6E,(_ZN41_INTERNAL_9266260a_4_k_cu_21cc9d34_1096834cuda3std3__45__cpo4cendE - _ZN41_INTERNAL_9266260a_4_k_cu_21cc9d34_1096836thrust24THRUST_300001_SM_1000_NS12placeholders2_6E)
_ZN41_INTERNAL_9266260a_4_k_cu_21cc9d34_1096836thrust24THRUST_300001_SM_1000_NS12placeholders2_6E:
	.zero		1
	.type		_ZN41_INTERNAL_9266260a_4_k_cu_21cc9d34_1096834cuda3std3__45__cpo4cendE,@object
	.size		_ZN41_INTERNAL_9266260a_4_k_cu_21cc9d34_1096834cuda3std3__45__cpo4cendE,(_ZN41_INTERNAL_9266260a_4_k_cu_21cc9d34_1096834cuda3std6ranges3__45__cpo4cendE - _ZN41_INTERNAL_9266260a_4_k_cu_21cc9d34_1096834cuda3std3__45__cpo4cendE)
_ZN41_INTERNAL_9266260a_4_k_cu_21cc9d34_1096834cuda3std3__45__cpo4cendE:
	.zero		1
	.type		_ZN41_INTERNAL_9266260a_4_k_cu_21cc9d34_1096834cuda3std6ranges3__45__cpo4cendE,@object
	.size		_ZN41_INTERNAL_9266260a_4_k_cu_21cc9d34_1096834cuda3std6ranges3__45__cpo4cendE,(_ZN41_INTERNAL_9266260a_4_k_cu_21cc9d34_1096834cuda3std3__420unreachable_sentinelE - _ZN41_INTERNAL_9266260a_4_k_cu_21cc9d34_1096834cuda3std6ranges3__45__cpo4cendE)
_ZN41_INTERNAL_9266260a_4_k_cu_21cc9d34_1096834cuda3std6ranges3__45__cpo4cendE:
	.zero		1
	.type		_ZN41_INTERNAL_9266260a_4_k_cu_21cc9d34_1096834cuda3std3__420unreachable_sentinelE,@object
	.size		_ZN41_INTERNAL_9266260a_4_k_cu_21cc9d34_1096834cuda3std3__420unreachable_sentinelE,(_ZN41_INTERNAL_9266260a_4_k_cu_21cc9d34_1096834cuda3std6ranges3__45__cpo5ssizeE - _ZN41_INTERNAL_9266260a_4_k_cu_21cc9d34_1096834cuda3std3__420unreachable_sentinelE)
_ZN41_INTERNAL_9266260a_4_k_cu_21cc9d34_1096834cuda3std3__420unreachable_sentinelE:
	.zero		1
	.type		_ZN41_INTERNAL_9266260a_4_k_cu_21cc9d34_1096834cuda3std6ranges3__45__cpo5ssizeE,@object
	.size		_ZN41_INTERNAL_9266260a_4_k_cu_21cc9d34_1096834cuda3std6ranges3__45__cpo5ssizeE,(_ZN41_INTERNAL_9266260a_4_k_cu_21cc9d34_1096836thrust24THRUST_300001_SM_1000_NS12placeholders3_10E - _ZN41_INTERNAL_9266260a_4_k_cu_21cc9d34_1096834cuda3std6ranges3__45__cpo5ssizeE)
_ZN41_INTERNAL_9266260a_4_k_cu_21cc9d34_1096834cuda3std6ranges3__45__cpo5ssizeE:
	.zero		1
	.type		_ZN41_INTERNAL_9266260a_4_k_cu_21cc9d34_1096836thrust24THRUST_300001_SM_1000_NS12placeholders3_10E,@object
	.size		_ZN41_INTERNAL_9266260a_4_k_cu_21cc9d34_1096836thrust24THRUST_300001_SM_1000_NS12placeholders3_10E,(_ZN41_INTERNAL_9266260a_4_k_cu_21cc9d34_1096834cuda3std3__45__cpo5crendE - _ZN41_INTERNAL_9266260a_4_k_cu_21cc9d34_1096836thrust24THRUST_300001_SM_1000_NS12placeholders3_10E)
_ZN41_INTERNAL_9266260a_4_k_cu_21cc9d34_1096836thrust24THRUST_300001_SM_1000_NS12placeholders3_10E:
	.zero		1
	.type		_ZN41_INTERNAL_9266260a_4_k_cu_21cc9d34_1096834cuda3std3__45__cpo5crendE,@object
	.size		_ZN41_INTERNAL_9266260a_4_k_cu_21cc9d34_1096834cuda3std3__45__cpo5crendE,(_ZN41_INTERNAL_9266260a_4_k_cu_21cc9d34_1096834cuda3std6ranges3__45__cpo4prevE - _ZN41_INTERNAL_9266260a_4_k_cu_21cc9d34_1096834cuda3std3__45__cpo5crendE)
_ZN41_INTERNAL_9266260a_4_k_cu_21cc9d34_1096834cuda3std3__45__cpo5crendE:
	.zero		1
	.type		_ZN41_INTERNAL_9266260a_4_k_cu_21cc9d34_1096834cuda3std6ranges3__45__cpo4prevE,@object
	.size		_ZN41_INTERNAL_9266260a_4_k_cu_21cc9d34_1096834cuda3std6ranges3__45__cpo4prevE,(_ZN41_INTERNAL_9266260a_4_k_cu_21cc9d34_1096834cuda3std6ranges3__45__cpo9iter_moveE - _ZN41_INTERNAL_9266260a_4_k_cu_21cc9d34_1096834cuda3std6ranges3__45__cpo4prevE)
_ZN41_INTERNAL_9266260a_4_k_cu_21cc9d34_1096834cuda3std6ranges3__45__cpo4prevE:
	.zero		1
	.type		_ZN41_INTERNAL_9266260a_4_k_cu_21cc9d34_1096834cuda3std6ranges3__45__cpo9iter_moveE,@object
	.size		_ZN41_INTERNAL_9266260a_4_k_cu_21cc9d34_1096834cuda3std6ranges3__45__cpo9iter_moveE,(_ZN41_INTERNAL_9266260a_4_k_cu_21cc9d34_1096836thrust24THRUST_300001_SM_1000_NS12placeholders2_2E - _ZN41_INTERNAL_9266260a_4_k_cu_21cc9d34_1096834cuda3std6ranges3__45__cpo9iter_moveE)
_ZN41_INTERNAL_9266260a_4_k_cu_21cc9d34_1096834cuda3std6ranges3__45__cpo9iter_moveE:
	.zero		1
	.type		_ZN41_INTERNAL_9266260a_4_k_cu_21cc9d34_1096836thrust24THRUST_300001_SM_1000_NS12placeholders2_2E,@object
	.size		_ZN41_INTERNAL_9266260a_4_k_cu_21cc9d34_1096836thrust24THRUST_300001_SM_1000_NS12placeholders2_2E,(_ZN41_INTERNAL_9266260a_4_k_cu_21cc9d34_1096836thrust24THRUST_300001_SM_1000_NS12placeholders2_4E - _ZN41_INTERNAL_9266260a_4_k_cu_21cc9d34_1096836thrust24THRUST_300001_SM_1000_NS12placeholders2_2E)
_ZN41_INTERNAL_9266260a_4_k_cu_21cc9d34_1096836thrust24THRUST_300001_SM_1000_NS12placeholders2_2E:
	.zero		1
	.type		_ZN41_INTERNAL_9266260a_4_k_cu_21cc9d34_1096836thrust24THRUST_300001_SM_1000_NS12placeholders2_4E,@object
	.size		_ZN41_INTERNAL_9266260a_4_k_cu_21cc9d34_1096836thrust24THRUST_300001_SM_1000_NS12placeholders2_4E,(_ZN41_INTERNAL_9266260a_4_k_cu_21cc9d34_1096834cuda3std3__45__cpo3endE - _ZN41_INTERNAL_9266260a_4_k_cu_21cc9d34_1096836thrust24THRUST_300001_SM_1000_NS12placeholders2_4E)
_ZN41_INTERNAL_9266260a_4_k_cu_21cc9d34_1096836thrust24THRUST_300001_SM_1000_NS12placeholders2_4E:
	.zero		1
	.type		_ZN41_INTERNAL_9266260a_4_k_cu_21cc9d34_1096834cuda3std3__45__cpo3endE,@object
	.size		_ZN41_INTERNAL_9266260a_4_k_cu_21cc9d34_1096834cuda3std3__45__cpo3endE,(_ZN41_INTERNAL_9266260a_4_k_cu_21cc9d34_1096834cuda3std6ranges3__45__cpo3endE - _ZN41_INTERNAL_9266260a_4_k_cu_21cc9d34_1096834cuda3std3__45__cpo3endE)
_ZN41_INTERNAL_9266260a_4_k_cu_21cc9d34_1096834cuda3std3__45__cpo3endE:
	.zero		1
	.type		_ZN41_INTERNAL_9266260a_4_k_cu_21cc9d34_1096834cuda3std6ranges3__45__cpo3endE,@object
	.size		_ZN41_INTERNAL_9266260a_4_k_cu_21cc9d34_1096834cuda3std6ranges3__45__cpo3endE,(_ZN41_INTERNAL_9266260a_4_k_cu_21cc9d34_1096834cuda3std3__419piecewise_constructE - _ZN41_INTERNAL_9266260a_4_k_cu_21cc9d34_1096834cuda3std6ranges3__45__cpo3endE)
_ZN41_INTERNAL_9266260a_4_k_cu_21cc9d34_1096834cuda3std6ranges3__45__cpo3endE:
	.zero		1
	.type		_ZN41_INTERNAL_9266260a_4_k_cu_21cc9d34_1096834cuda3std3__419piecewise_constructE,@object
	.size		_ZN41_INTERNAL_9266260a_4_k_cu_21cc9d34_1096834cuda3std3__419piecewise_constructE,(_ZN41_INTERNAL_9266260a_4_k_cu_21cc9d34_1096834cuda3std6ranges3__45__cpo5cdataE - _ZN41_INTERNAL_9266260a_4_k_cu_21cc9d34_1096834cuda3std3__419piecewise_constructE)
_ZN41_INTERNAL_9266260a_4_k_cu_21cc9d34_1096834cuda3std3__419piecewise_constructE:
	.zero		1
	.type		_ZN41_INTERNAL_9266260a_4_k_cu_21cc9d34_1096834cuda3std6ranges3__45__cpo5cdataE,@object
	.size		_ZN41_INTERNAL_9266260a_4_k_cu_21cc9d34_1096834cuda3std6ranges3__45__cpo5cdataE,(_ZN41_INTERNAL_9266260a_4_k_cu_21cc9d34_1096836thrust24THRUST_300001_SM_1000_NS12placeholders2_8E - _ZN41_INTERNAL_9266260a_4_k_cu_21cc9d34_1096834cuda3std6ranges3__45__cpo5cdataE)
_ZN41_INTERNAL_9266260a_4_k_cu_21cc9d34_1096834cuda3std6ranges3__45__cpo5cdataE:
	.zero		1
	.type		_ZN41_INTERNAL_9266260a_4_k_cu_21cc9d34_1096836thrust24THRUST_300001_SM_1000_NS12placeholders2_8E,@object
	.size		_ZN41_INTERNAL_9266260a_4_k_cu_21cc9d34_1096836thrust24THRUST_300001_SM_1000_NS12placeholders2_8E,(_ZN41_INTERNAL_9266260a_4_k_cu_21cc9d34_1096834cuda3std3__45__cpo4rendE - _ZN41_INTERNAL_9266260a_4_k_cu_21cc9d34_1096836thrust24THRUST_300001_SM_1000_NS12placeholders2_8E)
_ZN41_INTERNAL_9266260a_4_k_cu_21cc9d34_1096836thrust24THRUST_300001_SM_1000_NS12placeholders2_8E:
	.zero		1
	.type		_ZN41_INTERNAL_9266260a_4_k_cu_21cc9d34_1096834cuda3std3__45__cpo4rendE,@object
	.size		_ZN41_INTERNAL_9266260a_4_k_cu_21cc9d34_1096834cuda3std3__45__cpo4rendE,(_ZN41_INTERNAL_9266260a_4_k_cu_21cc9d34_1096834cuda3std6ranges3__45__cpo9iter_swapE - _ZN41_INTERNAL_9266260a_4_k_cu_21cc9d34_1096834cuda3std3__45__cpo4rendE)
_ZN41_INTERNAL_9266260a_4_k_cu_21cc9d34_1096834cuda3std3__45__cpo4rendE:
	.zero		1
	.type		_ZN41_INTERNAL_9266260a_4_k_cu_21cc9d34_1096834cuda3std6ranges3__45__cpo9iter_swapE,@object
	.size		_ZN41_INTERNAL_9266260a_4_k_cu_21cc9d34_1096834cuda3std6ranges3__45__cpo9iter_swapE,(_ZN41_INTERNAL_9266260a_4_k_cu_21cc9d34_1096834cuda3std3__48unexpectE - _ZN41_INTERNAL_9266260a_4_k_cu_21cc9d34_1096834cuda3std6ranges3__45__cpo9iter_swapE)
_ZN41_INTERNAL_9266260a_4_k_cu_21cc9d34_1096834cuda3std6ranges3__45__cpo9iter_swapE:
	.zero		1
	.type		_ZN41_INTERNAL_9266260a_4_k_cu_21cc9d34_1096834cuda3std3__48unexpectE,@object
	.size		_ZN41_INTERNAL_9266260a_4_k_cu_21cc9d34_1096834cuda3std3__48unexpectE,(_ZN41_INTERNAL_9266260a_4_k_cu_21cc9d34_1096836thrust24THRUST_300001_SM_1000_NS6system6detail10sequential3seqE - _ZN41_INTERNAL_9266260a_4_k_cu_21cc9d34_1096834cuda3std3__48unexpectE)
_ZN41_INTERNAL_9266260a_4_k_cu_21cc9d34_1096834cuda3std3__48unexpectE:
	.zero		1
	.type		_ZN41_INTERNAL_9266260a_4_k_cu_21cc9d34_1096836thrust24THRUST_300001_SM_1000_NS6system6detail10sequential3seqE,@object
	.size		_ZN41_INTERNAL_9266260a_4_k_cu_21cc9d34_1096836thrust24THRUST_300001_SM_1000_NS6system6detail10sequential3seqE,(.L_29 - _ZN41_INTERNAL_9266260a_4_k_cu_21cc9d34_1096836thrust24THRUST_300001_SM_1000_NS6system6detail10sequential3seqE)
_ZN41_INTERNAL_9266260a_4_k_cu_21cc9d34_1096836thrust24THRUST_300001_SM_1000_NS6system6detail10sequential3seqE:
	.zero		1
.L_29:


//--------------------- .nv.constant0._ZN3cub18CUB_300001_SM_10006detail11EmptyKernelIvEEvv --------------------------
	.section	.nv.constant0._ZN3cub18CUB_300001_SM_10006detail11EmptyKernelIvEEvv,"a",@progbits
	.sectionflags	@""
	.align	4
.nv.constant0._ZN3cub18CUB_300001_SM_10006detail11EmptyKernelIvEEvv:
	.zero		896


//--------------------- SYMBOLS --------------------------

	.type		.nv.reservedSmem.offset0,@object
	.size		.nv.reservedSmem.offset0,0x4
